//
// Generated by NVIDIA NVVM Compiler
//
// Compiler Build ID: CL-36424714
// Cuda compilation tools, release 13.0, V13.0.88
// Based on NVVM 20.0.0
//

.version 9.0
.target sm_100
.address_size 64

	// .globl	_Z11sieveKernelPiii

.visible .entry _Z11sieveKernelPiii(
	.param .u64 .ptr .align 1 _Z11sieveKernelPiii_param_0,
	.param .u32 _Z11sieveKernelPiii_param_1,
	.param .u32 _Z11sieveKernelPiii_param_2
)
{
	.reg .pred 	%p<12>;
	.reg .b32 	%r<37>;
	.reg .b64 	%rd<19>;

	ld.param.u64 	%rd6, [_Z11sieveKernelPiii_param_0];
	ld.param.u32 	%r12, [_Z11sieveKernelPiii_param_1];
	ld.param.u32 	%r13, [_Z11sieveKernelPiii_param_2];
	cvta.to.global.u64 	%rd1, %rd6;
	mov.u32 	%r14, %ntid.x;
	mov.u32 	%r15, %ctaid.x;
	mov.u32 	%r16, %tid.x;
	mad.lo.s32 	%r1, %r14, %r15, %r16;
	setp.gt.s32 	%p1, %r1, %r13;
	setp.lt.s32 	%p2, %r1, 2;
	or.pred  	%p3, %p2, %p1;
	@%p3 bra 	$L__BB0_7;
	mul.wide.u32 	%rd7, %r1, 4;
	add.s64 	%rd8, %rd1, %rd7;
	ld.global.u32 	%r17, [%rd8];
	setp.eq.s32 	%p4, %r17, 0;
	mul.lo.s32 	%r35, %r1, %r1;
	setp.gt.s32 	%p5, %r35, %r12;
	or.pred  	%p6, %p4, %p5;
	@%p6 bra 	$L__BB0_7;
	add.s32 	%r18, %r1, %r35;
	add.s32 	%r19, %r12, 1;
	max.s32 	%r20, %r18, %r19;
	setp.lt.s32 	%p7, %r18, %r19;
	selp.u32 	%r21, 1, 0, %p7;
	add.s32 	%r22, %r18, %r21;
	sub.s32 	%r23, %r20, %r22;
	div.u32 	%r24, %r23, %r1;
	add.s32 	%r3, %r24, %r21;
	and.b32  	%r25, %r3, 3;
	setp.eq.s32 	%p8, %r25, 3;
	@%p8 bra 	$L__BB0_5;
	mul.wide.u32 	%rd9, %r35, 4;
	add.s64 	%rd18, %rd1, %rd9;
	add.s32 	%r26, %r3, 1;
	and.b32  	%r27, %r26, 3;
	neg.s32 	%r33, %r27;
$L__BB0_4:
	.pragma "nounroll";
	mov.b32 	%r28, 0;
	st.global.u32 	[%rd18], %r28;
	add.s32 	%r35, %r35, %r1;
	add.s64 	%rd18, %rd18, %rd7;
	add.s32 	%r33, %r33, 1;
	setp.ne.s32 	%p9, %r33, 0;
	@%p9 bra 	$L__BB0_4;
$L__BB0_5:
	setp.lt.u32 	%p10, %r3, 3;
	@%p10 bra 	$L__BB0_7;
$L__BB0_6:
	mul.wide.u32 	%rd10, %r35, 4;
	add.s64 	%rd11, %rd1, %rd10;
	mov.b32 	%r29, 0;
	st.global.u32 	[%rd11], %r29;
	add.s32 	%r30, %r35, %r1;
	mul.wide.u32 	%rd12, %r30, 4;
	add.s64 	%rd13, %rd1, %rd12;
	st.global.u32 	[%rd13], %r29;
	add.s32 	%r31, %r30, %r1;
	mul.wide.u32 	%rd14, %r31, 4;
	add.s64 	%rd15, %rd1, %rd14;
	st.global.u32 	[%rd15], %r29;
	add.s32 	%r32, %r31, %r1;
	mul.wide.u32 	%rd16, %r32, 4;
	add.s64 	%rd17, %rd1, %rd16;
	st.global.u32 	[%rd17], %r29;
	add.s32 	%r35, %r32, %r1;
	setp.le.s32 	%p11, %r35, %r12;
	@%p11 bra 	$L__BB0_6;
$L__BB0_7:
	ret;

}


// ===== COMPILED SASS (sm_100) =====

	.target	sm_100

	.elftype	@"ET_EXEC"


//--------------------- .note.nv.tkinfo           --------------------------
	.section	.note.nv.tkinfo,"",@"SHT_NOTE"
	.sectionflags	@"SHF_NOTE_NV_TKINFO"
	.tkinfo
        /*0018*/ 	.word	0x00000002
        /*0030*/ 	.string	""
        /*0030*/ 	.string	"ptxas"
        /*0030*/ 	.string	"Cuda compilation tools, release 13.0, V13.0.88"
        /*0030*/ 	.string	"Build cuda_13.0.r13.0/compiler.36424714_0"
        /*0030*/ 	.string	"-arch sm_100 -m 64 "



//--------------------- .note.nv.cuinfo           --------------------------
	.section	.note.nv.cuinfo,"",@"SHT_NOTE"
	.sectionflags	@"SHF_NOTE_NV_CUINFO"
        /*0018*/ 	.short	0x0002
        /*001a*/ 	.short	0x0064
        /*001c*/ 	.short	0x0082
	.zero		2


//--------------------- .nv.info                  --------------------------
	.section	.nv.info,"",@"SHT_CUDA_INFO"
	.align	4


	//----- nvinfo : EIATTR_REGCOUNT
	.align		4
        /*0000*/ 	.byte	0x04, 0x2f
        /*0002*/ 	.short	(.L_1 - .L_0)
	.align		4
.L_0:
        /*0004*/ 	.word	index@(_Z11sieveKernelPiii)
        /*0008*/ 	.word	0x00000010


	//----- nvinfo : EIATTR_FRAME_SIZE
	.align		4
.L_1:
        /*000c*/ 	.byte	0x04, 0x11
        /*000e*/ 	.short	(.L_3 - .L_2)
	.align		4
.L_2:
        /*0010*/ 	.word	index@(_Z11sieveKernelPiii)
        /*0014*/ 	.word	0x00000000


	//----- nvinfo : EIATTR_MIN_STACK_SIZE
	.align		4
.L_3:
        /*0018*/ 	.byte	0x04, 0x12
        /*001a*/ 	.short	(.L_5 - .L_4)
	.align		4
.L_4:
        /*001c*/ 	.word	index@(_Z11sieveKernelPiii)
        /*0020*/ 	.word	0x00000000
.L_5:


//--------------------- .nv.compat                --------------------------
	.section	.nv.compat,"",@"SHT_CUDA_COMPAT_INFO"
	.align	4
        /*0000*/ 	.byte	0x02, 0x09, 0x00, 0x00, 0x02, 0x02, 0x01, 0x00, 0x02, 0x05, 0x05, 0x00, 0x03, 0x07, 0x01, 0x01
        /*0010*/ 	.byte	0x02, 0x03, 0x00, 0x00, 0x02, 0x06, 0x01, 0x00, 0x04, 0x0b, 0x08, 0x00, 0x09, 0x00, 0x00, 0x00
        /*0020*/ 	.byte	0x00, 0x00, 0x00, 0x00


//--------------------- .nv.info._Z11sieveKernelPiii --------------------------
	.section	.nv.info._Z11sieveKernelPiii,"",@"SHT_CUDA_INFO"
	.sectionflags	@""
	.align	4


	//----- nvinfo : EIATTR_CUDA_API_VERSION
	.align		4
        /*0000*/ 	.byte	0x04, 0x37
        /*0002*/ 	.short	(.L_7 - .L_6)
.L_6:
        /*0004*/ 	.word	0x00000082


	//----- nvinfo : EIATTR_KPARAM_INFO
	.align		4
.L_7:
        /*0008*/ 	.byte	0x04, 0x17
        /*000a*/ 	.short	(.L_9 - .L_8)
.L_8:
        /*000c*/ 	.word	0x00000000
        /*0010*/ 	.short	0x0002
        /*0012*/ 	.short	0x000c
        /*0014*/ 	.byte	0x00, 0xf0, 0x11, 0x00


	//----- nvinfo : EIATTR_KPARAM_INFO
	.align		4
.L_9:
        /*0018*/ 	.byte	0x04, 0x17
        /*001a*/ 	.short	(.L_11 - .L_10)
.L_10:
        /*001c*/ 	.word	0x00000000
        /*0020*/ 	.short	0x0001
        /*0022*/ 	.short	0x0008
        /*0024*/ 	.byte	0x00, 0xf0, 0x11, 0x00


	//----- nvinfo : EIATTR_KPARAM_INFO
	.align		4
.L_11:
        /*0028*/ 	.byte	0x04, 0x17
        /*002a*/ 	.short	(.L_13 - .L_12)
.L_12:
        /*002c*/ 	.word	0x00000000
        /*0030*/ 	.short	0x0000
        /*0032*/ 	.short	0x0000
        /*0034*/ 	.byte	0x00, 0xf5, 0x21, 0x00


	//----- nvinfo : EIATTR_SPARSE_MMA_MASK
	.align		4
.L_13:
        /*0038*/ 	.byte	0x03, 0x50
        /*003a*/ 	.short	0x0000


	//----- nvinfo : EIATTR_MAXREG_COUNT
	.align		4
        /*003c*/ 	.byte	0x03, 0x1b
        /*003e*/ 	.short	0x00ff


	//----- nvinfo : EIATTR_MERCURY_ISA_VERSION
	.align		4
        /*0040*/ 	.byte	0x03, 0x5f
        /*0042*/ 	.short	0x0101


	//----- nvinfo : EIATTR_VRC_CTA_INIT_COUNT
	.align		4
        /*0044*/ 	.byte	0x02, 0x4a
	.zero		1
	.zero		1


	//----- nvinfo : EIATTR_EXIT_INSTR_OFFSETS
	.align		4
        /*0048*/ 	.byte	0x04, 0x1c
        /*004a*/ 	.short	(.L_15 - .L_14)


	//   ....[0]....
.L_14:
        /*004c*/ 	.word	0x00000080


	//   ....[1]....
        /*0050*/ 	.word	0x00000110


	//   ....[2]....
        /*0054*/ 	.word	0x000003b0


	//   ....[3]....
        /*0058*/ 	.word	0x000004a0


	//----- nvinfo : EIATTR_CRS_STACK_SIZE
	.align		4
.L_15:
        /*005c*/ 	.byte	0x04, 0x1e
        /*005e*/ 	.short	(.L_17 - .L_16)
.L_16:
        /*0060*/ 	.word	0x00000000


	//----- nvinfo : EIATTR_CBANK_PARAM_SIZE
	.align		4
.L_17:
        /*0064*/ 	.byte	0x03, 0x19
        /*0066*/ 	.short	0x0010


	//----- nvinfo : EIATTR_PARAM_CBANK
	.align		4
        /*0068*/ 	.byte	0x04, 0x0a
        /*006a*/ 	.short	(.L_19 - .L_18)
	.align		4
.L_18:
        /*006c*/ 	.word	index@(.nv.constant0._Z11sieveKernelPiii)
        /*0070*/ 	.short	0x0380
        /*0072*/ 	.short	0x0010


	//----- nvinfo : EIATTR_SW_WAR
	.align		4
.L_19:
        /*0074*/ 	.byte	0x04, 0x36
        /*0076*/ 	.short	(.L_21 - .L_20)
.L_20:
        /*0078*/ 	.word	0x00000008
.L_21:


//--------------------- .nv.callgraph             --------------------------
	.section	.nv.callgraph,"",@"SHT_CUDA_CALLGRAPH"
	.align	4
	.sectionentsize	8
	.align		4
        /*0000*/ 	.word	0x00000000
	.align		4
        /*0004*/ 	.word	0xffffffff
	.align		4
        /*0008*/ 	.word	0x00000000
	.align		4
        /*000c*/ 	.word	0xfffffffe
	.align		4
        /*0010*/ 	.word	0x00000000
	.align		4
        /*0014*/ 	.word	0xfffffffd
	.align		4
        /*0018*/ 	.word	0x00000000
	.align		4
        /*001c*/ 	.word	0xfffffffc


//--------------------- .text._Z11sieveKernelPiii --------------------------
	.section	.text._Z11sieveKernelPiii,"ax",@progbits
	.align	128
        .global         _Z11sieveKernelPiii
        .type           _Z11sieveKernelPiii,@function
        .size           _Z11sieveKernelPiii,(.L_x_5 - _Z11sieveKernelPiii)
        .other          _Z11sieveKernelPiii,@"STO_CUDA_ENTRY STV_DEFAULT"
_Z11sieveKernelPiii:
.text._Z11sieveKernelPiii:
[----:B------:R-:W-:Y:S01]  /*0000*/  LDC R1, c[0x0][0x37c] ;  /* 0x0000df00ff017b82 */ /* 0x000fe20000000800 */
[----:B------:R-:W0:Y:S01]  /*0010*/  S2R R5, SR_CTAID.X ;  /* 0x0000000000057919 */ /* 0x000e220000002500 */
[----:B------:R-:W0:Y:S01]  /*0020*/  LDCU UR4, c[0x0][0x360] ;  /* 0x00006c00ff0477ac */ /* 0x000e220008000800 */
[----:B------:R-:W0:Y:S01]  /*0030*/  S2R R0, SR_TID.X ;  /* 0x0000000000007919 */ /* 0x000e220000002100 */
[----:B------:R-:W1:Y:S01]  /*0040*/  LDCU UR5, c[0x0][0x38c] ;  /* 0x00007180ff0577ac */ /* 0x000e620008000800 */
[----:B0-----:R-:W-:-:S05]  /*0050*/  IMAD R5, R5, UR4, R0 ;  /* 0x0000000405057c24 */ /* 0x001fca000f8e0200 */
[----:B-1----:R-:W-:-:S04]  /*0060*/  ISETP.GT.AND P0, PT, R5, UR5, PT ;  /* 0x0000000505007c0c */ /* 0x002fc8000bf04270 */
[----:B------:R-:W-:-:S13]  /*0070*/  ISETP.LT.OR P0, PT, R5, 0x2, P0 ;  /* 0x000000020500780c */ /* 0x000fda0000701670 */
[----:B------:R-:W-:Y:S05]  /*0080*/  @P0 EXIT ;  /* 0x000000000000094d */ /* 0x000fea0003800000 */
[----:B------:R-:W0:Y:S01]  /*0090*/  LDC.64 R2, c[0x0][0x380] ;  /* 0x0000e000ff027b82 */ /* 0x000e220000000a00 */
[----:B------:R-:W1:Y:S01]  /*00a0*/  LDCU.64 UR6, c[0x0][0x358] ;  /* 0x00006b00ff0677ac */ /* 0x000e620008000a00 */
[----:B------:R-:W2:Y:S01]  /*00b0*/  LDCU UR5, c[0x0][0x388] ;  /* 0x00007100ff0577ac */ /* 0x000ea20008000800 */
[----:B0-----:R-:W-:-:S06]  /*00c0*/  IMAD.WIDE.U32 R6, R5, 0x4, R2 ;  /* 0x0000000405067825 */ /* 0x001fcc00078e0002 */
[----:B-1----:R-:W3:Y:S01]  /*00d0*/  LDG.E R6, desc[UR6][R6.64] ;  /* 0x0000000606067981 */ /* 0x002ee2000c1e1900 */
[----:B------:R-:W-:-:S05]  /*00e0*/  IMAD R0, R5, R5, RZ ;  /* 0x0000000505007224 */ /* 0x000fca00078e02ff */
[----:B--2---:R-:W-:-:S04]  /*00f0*/  ISETP.GT.AND P0, PT, R0, UR5, PT ;  /* 0x0000000500007c0c */ /* 0x004fc8000bf04270 */
[----:B---3--:R-:W-:-:S13]  /*0100*/  ISETP.EQ.OR P0, PT, R6, RZ, P0 ;  /* 0x000000ff0600720c */ /* 0x008fda0000702670 */
[----:B------:R-:W-:Y:S05]  /*0110*/  @P0 EXIT ;  /* 0x000000000000094d */ /* 0x000fea0003800000 */
[----:B------:R-:W0:Y:S01]  /*0120*/  I2F.U32.RP R8, R5 ;  /* 0x0000000500087306 */ /* 0x000e220000209000 */
[----:B------:R-:W-:Y:S01]  /*0130*/  UIADD3 UR4, UPT, UPT, UR5, 0x1, URZ ;  /* 0x0000000105047890 */ /* 0x000fe2000fffe0ff */
[C---:B------:R-:W-:Y:S01]  /*0140*/  IADD3 R4, PT, PT, R5.reuse, R0, RZ ;  /* 0x0000000005047210 */ /* 0x040fe20007ffe0ff */
[----:B------:R-:W-:Y:S01]  /*0150*/  IMAD.MOV R11, RZ, RZ, -R5 ;  /* 0x000000ffff0b7224 */ /* 0x000fe200078e0a05 */
[----:B------:R-:W-:Y:S01]  /*0160*/  ISETP.NE.U32.AND P2, PT, R5, RZ, PT ;  /* 0x000000ff0500720c */ /* 0x000fe20003f45070 */
[----:B------:R-:W-:Y:S02]  /*0170*/  BSSY.RECONVERGENT B0, `(.L_x_0) ;  /* 0x0000023000007945 */ /* 0x000fe40003800200 */
[C---:B------:R-:W-:Y:S02]  /*0180*/  ISETP.GE.AND P0, PT, R4.reuse, UR4, PT ;  /* 0x0000000404007c0c */ /* 0x040fe4000bf06270 */
[----:B------:R-:W-:Y:S01]  /*0190*/  VIMNMX R9, PT, PT, R4, UR4, !PT ;  /* 0x0000000404097c48 */ /* 0x000fe2000ffe0100 */
[----:B0-----:R-:W0:Y:S02]  /*01a0*/  MUFU.RCP R8, R8 ;  /* 0x0000000800087308 */ /* 0x001e240000001000 */
[----:B0-----:R-:W-:Y:S01]  /*01b0*/  VIADD R6, R8, 0xffffffe ;  /* 0x0ffffffe08067836 */ /* 0x001fe20000000000 */
[----:B------:R-:W-:-:S05]  /*01c0*/  SEL R8, RZ, 0x1, P0 ;  /* 0x00000001ff087807 */ /* 0x000fca0000000000 */
[----:B------:R0:W1:Y:S01]  /*01d0*/  F2I.FTZ.U32.TRUNC.NTZ R7, R6 ;  /* 0x0000000600077305 */ /* 0x000062000021f000 */
[----:B------:R-:W-:Y:S01]  /*01e0*/  IADD3 R4, PT, PT, R9, -R4, -R8 ;  /* 0x8000000409047210 */ /* 0x000fe20007ffe808 */
[----:B0-----:R-:W-:Y:S02]  /*01f0*/  IMAD.MOV.U32 R6, RZ, RZ, RZ ;  /* 0x000000ffff067224 */ /* 0x001fe400078e00ff */
[----:B-1----:R-:W-:-:S04]  /*0200*/  IMAD R11, R11, R7, RZ ;  /* 0x000000070b0b7224 */ /* 0x002fc800078e02ff */
[----:B------:R-:W-:-:S06]  /*0210*/  IMAD.HI.U32 R7, R7, R11, R6 ;  /* 0x0000000b07077227 */ /* 0x000fcc00078e0006 */
[----:B------:R-:W-:-:S04]  /*0220*/  IMAD.HI.U32 R7, R7, R4, RZ ;  /* 0x0000000407077227 */ /* 0x000fc800078e00ff */
[----:B------:R-:W-:-:S04]  /*0230*/  IMAD.MOV R6, RZ, RZ, -R7 ;  /* 0x000000ffff067224 */ /* 0x000fc800078e0a07 */
[----:B------:R-:W-:-:S05]  /*0240*/  IMAD R4, R5, R6, R4 ;  /* 0x0000000605047224 */ /* 0x000fca00078e0204 */
[----:B------:R-:W-:-:S13]  /*0250*/  ISETP.GE.U32.AND P0, PT, R4, R5, PT ;  /* 0x000000050400720c */ /* 0x000fda0003f06070 */
[----:B------:R-:W-:Y:S01]  /*0260*/  @P0 IADD3 R4, PT, PT, -R5, R4, RZ ;  /* 0x0000000405040210 */ /* 0x000fe20007ffe1ff */
[----:B------:R-:W-:-:S03]  /*0270*/  @P0 VIADD R7, R7, 0x1 ;  /* 0x0000000107070836 */ /* 0x000fc60000000000 */
[----:B------:R-:W-:-:S13]  /*0280*/  ISETP.GE.U32.AND P1, PT, R4, R5, PT ;  /* 0x000000050400720c */ /* 0x000fda0003f26070 */
[----:B------:R-:W-:Y:S01]  /*0290*/  @P1 VIADD R7, R7, 0x1 ;  /* 0x0000000107071836 */ /* 0x000fe20000000000 */
[----:B------:R-:W-:-:S04]  /*02a0*/  @!P2 LOP3.LUT R7, RZ, R5, RZ, 0x33, !PT ;  /* 0x00000005ff07a212 */ /* 0x000fc800078e33ff */
[----:B------:R-:W-:-:S04]  /*02b0*/  IADD3 R4, PT, PT, R8, R7, RZ ;  /* 0x0000000708047210 */ /* 0x000fc80007ffe0ff */
[C---:B------:R-:W-:Y:S02]  /*02c0*/  LOP3.LUT R6, R4.reuse, 0x3, RZ, 0xc0, !PT ;  /* 0x0000000304067812 */ /* 0x040fe400078ec0ff */
[----:B------:R-:W-:Y:S02]  /*02d0*/  ISETP.GE.U32.AND P1, PT, R4, 0x3, PT ;  /* 0x000000030400780c */ /* 0x000fe40003f26070 */
[----:B------:R-:W-:-:S13]  /*02e0*/  ISETP.NE.AND P0, PT, R6, 0x3, PT ;  /* 0x000000030600780c */ /* 0x000fda0003f05270 */
[----:B------:R-:W-:Y:S05]  /*02f0*/  @!P0 BRA `(.L_x_1) ;  /* 0x0000000000288947 */ /* 0x000fea0003800000 */
[----:B------:R-:W-:Y:S02]  /*0300*/  VIADD R4, R4, 0x1 ;  /* 0x0000000104047836 */ /* 0x000fe40000000000 */
[----:B------:R-:W-:-:S03]  /*0310*/  IMAD.WIDE.U32 R6, R0, 0x4, R2 ;  /* 0x0000000400067825 */ /* 0x000fc600078e0002 */
[----:B------:R-:W-:-:S04]  /*0320*/  LOP3.LUT R4, R4, 0x3, RZ, 0xc0, !PT ;  /* 0x0000000304047812 */ /* 0x000fc800078ec0ff */
[----:B------:R-:W-:-:S07]  /*0330*/  IADD3 R4, PT, PT, -R4, RZ, RZ ;  /* 0x000000ff04047210 */ /* 0x000fce0007ffe1ff */
.L_x_2:
[----:B------:R-:W-:Y:S01]  /*0340*/  VIADD R4, R4, 0x1 ;  /* 0x0000000104047836 */ /* 0x000fe20000000000 */
[----:B------:R0:W-:Y:S01]  /*0350*/  STG.E desc[UR6][R6.64], RZ ;  /* 0x000000ff06007986 */ /* 0x0001e2000c101906 */
[----:B------:R-:W-:-:S03]  /*0360*/  IADD3 R0, PT, PT, R5, R0, RZ ;  /* 0x0000000005007210 */ /* 0x000fc60007ffe0ff */
[----:B------:R-:W-:Y:S01]  /*0370*/  ISETP.NE.AND P0, PT, R4, RZ, PT ;  /* 0x000000ff0400720c */ /* 0x000fe20003f05270 */
[----:B0-----:R-:W-:-:S12]  /*0380*/  IMAD.WIDE.U32 R6, R5, 0x4, R6 ;  /* 0x0000000405067825 */ /* 0x001fd800078e0006 */
[----:B------:R-:W-:Y:S05]  /*0390*/  @P0 BRA `(.L_x_2) ;  /* 0xfffffffc00e80947 */ /* 0x000fea000383ffff */
.L_x_1:
[----:B------:R-:W-:Y:S05]  /*03a0*/  BSYNC.RECONVERGENT B0 ;  /* 0x0000000000007941 */ /* 0x000fea0003800200 */
.L_x_0:
[----:B------:R-:W-:Y:S05]  /*03b0*/  @!P1 EXIT ;  /* 0x000000000000994d */ /* 0x000fea0003800000 */
.L_x_3:
[----:B------:R-:W-:Y:S02]  /*03c0*/  IMAD.IADD R8, R5, 0x1, R0 ;  /* 0x0000000105087824 */ /* 0x000fe400078e0200 */
[----:B------:R-:W-:-:S03]  /*03d0*/  IMAD.WIDE.U32 R6, R0, 0x4, R2 ;  /* 0x0000000400067825 */ /* 0x000fc600078e0002 */
[C---:B------:R-:W-:Y:S01]  /*03e0*/  IADD3 R10, PT, PT, R5.reuse, R8, RZ ;  /* 0x00000008050a7210 */ /* 0x040fe20007ffe0ff */
[----:B------:R-:W-:Y:S01]  /*03f0*/  IMAD.WIDE.U32 R8, R8, 0x4, R2 ;  /* 0x0000000408087825 */ /* 0x000fe200078e0002 */
[----:B------:R0:W-:Y:S03]  /*0400*/  STG.E desc[UR6][R6.64], RZ ;  /* 0x000000ff06007986 */ /* 0x0001e6000c101906 */
[----:B------:R-:W-:Y:S01]  /*0410*/  IMAD.IADD R4, R5, 0x1, R10 ;  /* 0x0000000105047824 */ /* 0x000fe200078e020a */
[----:B------:R0:W-:Y:S01]  /*0420*/  STG.E desc[UR6][R8.64], RZ ;  /* 0x000000ff08007986 */ /* 0x0001e2000c101906 */
[----:B------:R-:W-:-:S03]  /*0430*/  IMAD.WIDE.U32 R10, R10, 0x4, R2 ;  /* 0x000000040a0a7825 */ /* 0x000fc600078e0002 */
[----:B------:R-:W-:Y:S01]  /*0440*/  IADD3 R0, PT, PT, R5, R4, RZ ;  /* 0x0000000405007210 */ /* 0x000fe20007ffe0ff */
[----:B------:R-:W-:Y:S01]  /*0450*/  IMAD.WIDE.U32 R12, R4, 0x4, R2 ;  /* 0x00000004040c7825 */ /* 0x000fe200078e0002 */
[----:B------:R0:W-:Y:S02]  /*0460*/  STG.E desc[UR6][R10.64], RZ ;  /* 0x000000ff0a007986 */ /* 0x0001e4000c101906 */
[----:B------:R-:W-:Y:S02]  /*0470*/  ISETP.GT.AND P0, PT, R0, UR5, PT ;  /* 0x0000000500007c0c */ /* 0x000fe4000bf04270 */
[----:B------:R0:W-:Y:S11]  /*0480*/  STG.E desc[UR6][R12.64], RZ ;  /* 0x000000ff0c007986 */ /* 0x0001f6000c101906 */
[----:B0-----:R-:W-:Y:S05]  /*0490*/  @!P0 BRA `(.L_x_3) ;  /* 0xfffffffc00c88947 */ /* 0x001fea000383ffff */
[----:B------:R-:W-:Y:S05]  /*04a0*/  EXIT ;  /* 0x000000000000794d */ /* 0x000fea0003800000 */
.L_x_4:
[----:B------:R-:W-:-:S00]  /*04b0*/  BRA `(.L_x_4) ;  /* 0xfffffffc00fc7947 */ /* 0x000fc0000383ffff */
[----:B------:R-:W-:-:S00]  /*04c0*/  NOP ;  /* 0x0000000000007918 */ /* 0x000fc00000000000 */
        /* <DEDUP_REMOVED lines=11> */
.L_x_5:


//--------------------- .nv.shared.reserved.0     --------------------------
	.section	.nv.shared.reserved.0,"aw",@nobits
	.weak		__nv_reservedSMEM_offset_0_alias
	.size		__nv_reservedSMEM_offset_0_alias, 0, 64
	.other		__nv_reservedSMEM_offset_0_alias,@"STO_CUDA_RESERVED_SHARED STV_DEFAULT"
__nv_reservedSMEM_offset_0_alias:
	.zero		0
	.zero		64


//--------------------- .nv.constant0._Z11sieveKernelPiii --------------------------
	.section	.nv.constant0._Z11sieveKernelPiii,"a",@progbits
	.sectionflags	@""
	.align	4
.nv.constant0._Z11sieveKernelPiii:
	.zero		912


//--------------------- SYMBOLS --------------------------

	.type		.nv.reservedSmem.offset0,@object
	.size		.nv.reservedSmem.offset0,0x4
